//
// Generated by NVIDIA NVVM Compiler
//
// Compiler Build ID: CL-36424714
// Cuda compilation tools, release 13.0, V13.0.88
// Based on NVVM 20.0.0
//

.version 9.0
.target sm_100
.address_size 64

	// .globl	_Z15coo_spmv_kernelIfEvjPKjS1_PKT_S4_PS2_

.visible .entry _Z15coo_spmv_kernelIfEvjPKjS1_PKT_S4_PS2_(
	.param .u32 _Z15coo_spmv_kernelIfEvjPKjS1_PKT_S4_PS2__param_0,
	.param .u64 .ptr .align 1 _Z15coo_spmv_kernelIfEvjPKjS1_PKT_S4_PS2__param_1,
	.param .u64 .ptr .align 1 _Z15coo_spmv_kernelIfEvjPKjS1_PKT_S4_PS2__param_2,
	.param .u64 .ptr .align 1 _Z15coo_spmv_kernelIfEvjPKjS1_PKT_S4_PS2__param_3,
	.param .u64 .ptr .align 1 _Z15coo_spmv_kernelIfEvjPKjS1_PKT_S4_PS2__param_4,
	.param .u64 .ptr .align 1 _Z15coo_spmv_kernelIfEvjPKjS1_PKT_S4_PS2__param_5
)
{
	.reg .pred 	%p<2>;
	.reg .b32 	%r<8>;
	.reg .b32 	%f<5>;
	.reg .b64 	%rd<19>;

	ld.param.u32 	%r2, [_Z15coo_spmv_kernelIfEvjPKjS1_PKT_S4_PS2__param_0];
	ld.param.u64 	%rd1, [_Z15coo_spmv_kernelIfEvjPKjS1_PKT_S4_PS2__param_1];
	ld.param.u64 	%rd2, [_Z15coo_spmv_kernelIfEvjPKjS1_PKT_S4_PS2__param_2];
	ld.param.u64 	%rd3, [_Z15coo_spmv_kernelIfEvjPKjS1_PKT_S4_PS2__param_3];
	ld.param.u64 	%rd4, [_Z15coo_spmv_kernelIfEvjPKjS1_PKT_S4_PS2__param_4];
	ld.param.u64 	%rd5, [_Z15coo_spmv_kernelIfEvjPKjS1_PKT_S4_PS2__param_5];
	mov.u32 	%r3, %ctaid.x;
	mov.u32 	%r4, %ntid.x;
	mov.u32 	%r5, %tid.x;
	mad.lo.s32 	%r1, %r3, %r4, %r5;
	setp.ge.u32 	%p1, %r1, %r2;
	@%p1 bra 	$L__BB0_2;
	cvta.to.global.u64 	%rd6, %rd2;
	cvta.to.global.u64 	%rd7, %rd3;
	cvta.to.global.u64 	%rd8, %rd1;
	cvta.to.global.u64 	%rd9, %rd4;
	cvta.to.global.u64 	%rd10, %rd5;
	mul.wide.u32 	%rd11, %r1, 4;
	add.s64 	%rd12, %rd6, %rd11;
	ld.global.u32 	%r6, [%rd12];
	mul.wide.u32 	%rd13, %r6, 4;
	add.s64 	%rd14, %rd10, %rd13;
	add.s64 	%rd15, %rd7, %rd11;
	ld.global.f32 	%f1, [%rd15];
	add.s64 	%rd16, %rd8, %rd11;
	ld.global.u32 	%r7, [%rd16];
	mul.wide.u32 	%rd17, %r7, 4;
	add.s64 	%rd18, %rd9, %rd17;
	ld.global.f32 	%f2, [%rd18];
	mul.f32 	%f3, %f1, %f2;
	atom.global.add.f32 	%f4, [%rd14], %f3;
$L__BB0_2:
	ret;

}


// ===== COMPILED SASS (sm_100) =====

	.target	sm_100

	.elftype	@"ET_EXEC"


//--------------------- .note.nv.tkinfo           --------------------------
	.section	.note.nv.tkinfo,"",@"SHT_NOTE"
	.sectionflags	@"SHF_NOTE_NV_TKINFO"
	.tkinfo
        /*0018*/ 	.word	0x00000002
        /*0030*/ 	.string	""
        /*0030*/ 	.string	"ptxas"
        /*0030*/ 	.string	"Cuda compilation tools, release 13.0, V13.0.88"
        /*0030*/ 	.string	"Build cuda_13.0.r13.0/compiler.36424714_0"
        /*0030*/ 	.string	"-arch sm_100 -m 64 "



//--------------------- .note.nv.cuinfo           --------------------------
	.section	.note.nv.cuinfo,"",@"SHT_NOTE"
	.sectionflags	@"SHF_NOTE_NV_CUINFO"
        /*0018*/ 	.short	0x0002
        /*001a*/ 	.short	0x0064
        /*001c*/ 	.short	0x0082
	.zero		2


//--------------------- .nv.info                  --------------------------
	.section	.nv.info,"",@"SHT_CUDA_INFO"
	.align	4


	//----- nvinfo : EIATTR_REGCOUNT
	.align		4
        /*0000*/ 	.byte	0x04, 0x2f
        /*0002*/ 	.short	(.L_1 - .L_0)
	.align		4
.L_0:
        /*0004*/ 	.word	index@(_Z15coo_spmv_kernelIfEvjPKjS1_PKT_S4_PS2_)
        /*0008*/ 	.word	0x0000000e


	//----- nvinfo : EIATTR_FRAME_SIZE
	.align		4
.L_1:
        /*000c*/ 	.byte	0x04, 0x11
        /*000e*/ 	.short	(.L_3 - .L_2)
	.align		4
.L_2:
        /*0010*/ 	.word	index@(_Z15coo_spmv_kernelIfEvjPKjS1_PKT_S4_PS2_)
        /*0014*/ 	.word	0x00000000


	//----- nvinfo : EIATTR_MIN_STACK_SIZE
	.align		4
.L_3:
        /*0018*/ 	.byte	0x04, 0x12
        /*001a*/ 	.short	(.L_5 - .L_4)
	.align		4
.L_4:
        /*001c*/ 	.word	index@(_Z15coo_spmv_kernelIfEvjPKjS1_PKT_S4_PS2_)
        /*0020*/ 	.word	0x00000000
.L_5:


//--------------------- .nv.compat                --------------------------
	.section	.nv.compat,"",@"SHT_CUDA_COMPAT_INFO"
	.align	4
        /*0000*/ 	.byte	0x02, 0x09, 0x00, 0x00, 0x02, 0x02, 0x01, 0x00, 0x02, 0x05, 0x05, 0x00, 0x03, 0x07, 0x01, 0x01
        /*0010*/ 	.byte	0x02, 0x03, 0x00, 0x00, 0x02, 0x06, 0x01, 0x00, 0x04, 0x0b, 0x08, 0x00, 0x09, 0x00, 0x00, 0x00
        /*0020*/ 	.byte	0x00, 0x00, 0x00, 0x00


//--------------------- .nv.info._Z15coo_spmv_kernelIfEvjPKjS1_PKT_S4_PS2_ --------------------------
	.section	.nv.info._Z15coo_spmv_kernelIfEvjPKjS1_PKT_S4_PS2_,"",@"SHT_CUDA_INFO"
	.sectionflags	@""
	.align	4


	//----- nvinfo : EIATTR_CUDA_API_VERSION
	.align		4
        /*0000*/ 	.byte	0x04, 0x37
        /*0002*/ 	.short	(.L_7 - .L_6)
.L_6:
        /*0004*/ 	.word	0x00000082


	//----- nvinfo : EIATTR_KPARAM_INFO
	.align		4
.L_7:
        /*0008*/ 	.byte	0x04, 0x17
        /*000a*/ 	.short	(.L_9 - .L_8)
.L_8:
        /*000c*/ 	.word	0x00000000
        /*0010*/ 	.short	0x0005
        /*0012*/ 	.short	0x0028
        /*0014*/ 	.byte	0x00, 0xf5, 0x21, 0x00


	//----- nvinfo : EIATTR_KPARAM_INFO
	.align		4
.L_9:
        /*0018*/ 	.byte	0x04, 0x17
        /*001a*/ 	.short	(.L_11 - .L_10)
.L_10:
        /*001c*/ 	.word	0x00000000
        /*0020*/ 	.short	0x0004
        /*0022*/ 	.short	0x0020
        /*0024*/ 	.byte	0x00, 0xf5, 0x21, 0x00


	//----- nvinfo : EIATTR_KPARAM_INFO
	.align		4
.L_11:
        /*0028*/ 	.byte	0x04, 0x17
        /*002a*/ 	.short	(.L_13 - .L_12)
.L_12:
        /*002c*/ 	.word	0x00000000
        /*0030*/ 	.short	0x0003
        /*0032*/ 	.short	0x0018
        /*0034*/ 	.byte	0x00, 0xf5, 0x21, 0x00


	//----- nvinfo : EIATTR_KPARAM_INFO
	.align		4
.L_13:
        /*0038*/ 	.byte	0x04, 0x17
        /*003a*/ 	.short	(.L_15 - .L_14)
.L_14:
        /*003c*/ 	.word	0x00000000
        /*0040*/ 	.short	0x0002
        /*0042*/ 	.short	0x0010
        /*0044*/ 	.byte	0x00, 0xf5, 0x21, 0x00


	//----- nvinfo : EIATTR_KPARAM_INFO
	.align		4
.L_15:
        /*0048*/ 	.byte	0x04, 0x17
        /*004a*/ 	.short	(.L_17 - .L_16)
.L_16:
        /*004c*/ 	.word	0x00000000
        /*0050*/ 	.short	0x0001
        /*0052*/ 	.short	0x0008
        /*0054*/ 	.byte	0x00, 0xf5, 0x21, 0x00


	//----- nvinfo : EIATTR_KPARAM_INFO
	.align		4
.L_17:
        /*0058*/ 	.byte	0x04, 0x17
        /*005a*/ 	.short	(.L_19 - .L_18)
.L_18:
        /*005c*/ 	.word	0x00000000
        /*0060*/ 	.short	0x0000
        /*0062*/ 	.short	0x0000
        /*0064*/ 	.byte	0x00, 0xf0, 0x11, 0x00


	//----- nvinfo : EIATTR_SPARSE_MMA_MASK
	.align		4
.L_19:
        /*0068*/ 	.byte	0x03, 0x50
        /*006a*/ 	.short	0x0000


	//----- nvinfo : EIATTR_MAXREG_COUNT
	.align		4
        /*006c*/ 	.byte	0x03, 0x1b
        /*006e*/ 	.short	0x00ff


	//----- nvinfo : EIATTR_MERCURY_ISA_VERSION
	.align		4
        /*0070*/ 	.byte	0x03, 0x5f
        /*0072*/ 	.short	0x0101


	//----- nvinfo : EIATTR_VRC_CTA_INIT_COUNT
	.align		4
        /*0074*/ 	.byte	0x02, 0x4a
	.zero		1
	.zero		1


	//----- nvinfo : EIATTR_EXIT_INSTR_OFFSETS
	.align		4
        /*0078*/ 	.byte	0x04, 0x1c
        /*007a*/ 	.short	(.L_21 - .L_20)


	//   ....[0]....
.L_20:
        /*007c*/ 	.word	0x00000070


	//   ....[1]....
        /*0080*/ 	.word	0x00000190


	//----- nvinfo : EIATTR_CBANK_PARAM_SIZE
	.align		4
.L_21:
        /*0084*/ 	.byte	0x03, 0x19
        /*0086*/ 	.short	0x0030


	//----- nvinfo : EIATTR_PARAM_CBANK
	.align		4
        /*0088*/ 	.byte	0x04, 0x0a
        /*008a*/ 	.short	(.L_23 - .L_22)
	.align		4
.L_22:
        /*008c*/ 	.word	index@(.nv.constant0._Z15coo_spmv_kernelIfEvjPKjS1_PKT_S4_PS2_)
        /*0090*/ 	.short	0x0380
        /*0092*/ 	.short	0x0030


	//----- nvinfo : EIATTR_SW_WAR
	.align		4
.L_23:
        /*0094*/ 	.byte	0x04, 0x36
        /*0096*/ 	.short	(.L_25 - .L_24)
.L_24:
        /*0098*/ 	.word	0x00000008
.L_25:


//--------------------- .nv.callgraph             --------------------------
	.section	.nv.callgraph,"",@"SHT_CUDA_CALLGRAPH"
	.align	4
	.sectionentsize	8
	.align		4
        /*0000*/ 	.word	0x00000000
	.align		4
        /*0004*/ 	.word	0xffffffff
	.align		4
        /*0008*/ 	.word	0x00000000
	.align		4
        /*000c*/ 	.word	0xfffffffe
	.align		4
        /*0010*/ 	.word	0x00000000
	.align		4
        /*0014*/ 	.word	0xfffffffd
	.align		4
        /*0018*/ 	.word	0x00000000
	.align		4
        /*001c*/ 	.word	0xfffffffc


//--------------------- .text._Z15coo_spmv_kernelIfEvjPKjS1_PKT_S4_PS2_ --------------------------
	.section	.text._Z15coo_spmv_kernelIfEvjPKjS1_PKT_S4_PS2_,"ax",@progbits
	.align	128
        .global         _Z15coo_spmv_kernelIfEvjPKjS1_PKT_S4_PS2_
        .type           _Z15coo_spmv_kernelIfEvjPKjS1_PKT_S4_PS2_,@function
        .size           _Z15coo_spmv_kernelIfEvjPKjS1_PKT_S4_PS2_,(.L_x_1 - _Z15coo_spmv_kernelIfEvjPKjS1_PKT_S4_PS2_)
        .other          _Z15coo_spmv_kernelIfEvjPKjS1_PKT_S4_PS2_,@"STO_CUDA_ENTRY STV_DEFAULT"
_Z15coo_spmv_kernelIfEvjPKjS1_PKT_S4_PS2_:
.text._Z15coo_spmv_kernelIfEvjPKjS1_PKT_S4_PS2_:
[----:B------:R-:W-:Y:S01]  /*0000*/  LDC R1, c[0x0][0x37c] ;  /* 0x0000df00ff017b82 */ /* 0x000fe20000000800 */
[----:B------:R-:W0:Y:S07]  /*0010*/  S2R R0, SR_TID.X ;  /* 0x0000000000007919 */ /* 0x000e2e0000002100 */
[----:B------:R-:W0:Y:S01]  /*0020*/  S2UR UR4, SR_CTAID.X ;  /* 0x00000000000479c3 */ /* 0x000e220000002500 */
[----:B------:R-:W1:Y:S07]  /*0030*/  LDCU UR5, c[0x0][0x380] ;  /* 0x00007000ff0577ac */ /* 0x000e6e0008000800 */
[----:B------:R-:W0:Y:S02]  /*0040*/  LDC R11, c[0x0][0x360] ;  /* 0x0000d800ff0b7b82 */ /* 0x000e240000000800 */
[----:B0-----:R-:W-:-:S05]  /*0050*/  IMAD R11, R11, UR4, R0 ;  /* 0x000000040b0b7c24 */ /* 0x001fca000f8e0200 */
[----:B-1----:R-:W-:-:S13]  /*0060*/  ISETP.GE.U32.AND P0, PT, R11, UR5, PT ;  /* 0x000000050b007c0c */ /* 0x002fda000bf06070 */
[----:B------:R-:W-:Y:S05]  /*0070*/  @P0 EXIT ;  /* 0x000000000000094d */ /* 0x000fea0003800000 */
[----:B------:R-:W0:Y:S01]  /*0080*/  LDC.64 R4, c[0x0][0x388] ;  /* 0x0000e200ff047b82 */ /* 0x000e220000000a00 */
[----:B------:R-:W1:Y:S07]  /*0090*/  LDCU.64 UR4, c[0x0][0x358] ;  /* 0x00006b00ff0477ac */ /* 0x000e6e0008000a00 */
[----:B------:R-:W2:Y:S08]  /*00a0*/  LDC.64 R2, c[0x0][0x390] ;  /* 0x0000e400ff027b82 */ /* 0x000eb00000000a00 */
[----:B------:R-:W3:Y:S01]  /*00b0*/  LDC.64 R6, c[0x0][0x398] ;  /* 0x0000e600ff067b82 */ /* 0x000ee20000000a00 */
[----:B0-----:R-:W-:-:S07]  /*00c0*/  IMAD.WIDE.U32 R4, R11, 0x4, R4 ;  /* 0x000000040b047825 */ /* 0x001fce00078e0004 */
[----:B------:R-:W0:Y:S01]  /*00d0*/  LDC.64 R8, c[0x0][0x3a0] ;  /* 0x0000e800ff087b82 */ /* 0x000e220000000a00 */
[----:B-1----:R-:W0:Y:S01]  /*00e0*/  LDG.E R5, desc[UR4][R4.64] ;  /* 0x0000000404057981 */ /* 0x002e22000c1e1900 */
[----:B--2---:R-:W-:-:S06]  /*00f0*/  IMAD.WIDE.U32 R2, R11, 0x4, R2 ;  /* 0x000000040b027825 */ /* 0x004fcc00078e0002 */
[----:B------:R-:W2:Y:S01]  /*0100*/  LDG.E R3, desc[UR4][R2.64] ;  /* 0x0000000402037981 */ /* 0x000ea2000c1e1900 */
[----:B---3--:R-:W-:Y:S02]  /*0110*/  IMAD.WIDE.U32 R6, R11, 0x4, R6 ;  /* 0x000000040b067825 */ /* 0x008fe400078e0006 */
[----:B------:R-:W2:Y:S04]  /*0120*/  LDC.64 R10, c[0x0][0x3a8] ;  /* 0x0000ea00ff0a7b82 */ /* 0x000ea80000000a00 */
[----:B------:R-:W3:Y:S01]  /*0130*/  LDG.E R6, desc[UR4][R6.64] ;  /* 0x0000000406067981 */ /* 0x000ee2000c1e1900 */
[----:B0-----:R-:W-:-:S06]  /*0140*/  IMAD.WIDE.U32 R8, R5, 0x4, R8 ;  /* 0x0000000405087825 */ /* 0x001fcc00078e0008 */
[----:B------:R-:W3:Y:S01]  /*0150*/  LDG.E R9, desc[UR4][R8.64] ;  /* 0x0000000408097981 */ /* 0x000ee2000c1e1900 */
[----:B--2---:R-:W-:-:S04]  /*0160*/  IMAD.WIDE.U32 R4, R3, 0x4, R10 ;  /* 0x0000000403047825 */ /* 0x004fc800078e000a */
[----:B---3--:R-:W-:-:S05]  /*0170*/  FMUL R11, R6, R9 ;  /* 0x00000009060b7220 */ /* 0x008fca0000400000 */
[----:B------:R-:W-:Y:S01]  /*0180*/  REDG.E.ADD.F32.FTZ.RN.STRONG.GPU desc[UR4][R4.64], R11 ;  /* 0x0000000b040079a6 */ /* 0x000fe2000c12f304 */
[----:B------:R-:W-:Y:S05]  /*0190*/  EXIT ;  /* 0x000000000000794d */ /* 0x000fea0003800000 */
.L_x_0:
[----:B------:R-:W-:-:S00]  /*01a0*/  BRA `(.L_x_0) ;  /* 0xfffffffc00fc7947 */ /* 0x000fc0000383ffff */
[----:B------:R-:W-:-:S00]  /*01b0*/  NOP ;  /* 0x0000000000007918 */ /* 0x000fc00000000000 */
        /* <DEDUP_REMOVED lines=12> */
.L_x_1:


//--------------------- .nv.shared.reserved.0     --------------------------
	.section	.nv.shared.reserved.0,"aw",@nobits
	.weak		__nv_reservedSMEM_offset_0_alias
	.size		__nv_reservedSMEM_offset_0_alias, 0, 64
	.other		__nv_reservedSMEM_offset_0_alias,@"STO_CUDA_RESERVED_SHARED STV_DEFAULT"
__nv_reservedSMEM_offset_0_alias:
	.zero		0
	.zero		64


//--------------------- .nv.constant0._Z15coo_spmv_kernelIfEvjPKjS1_PKT_S4_PS2_ --------------------------
	.section	.nv.constant0._Z15coo_spmv_kernelIfEvjPKjS1_PKT_S4_PS2_,"a",@progbits
	.sectionflags	@""
	.align	4
.nv.constant0._Z15coo_spmv_kernelIfEvjPKjS1_PKT_S4_PS2_:
	.zero		944


//--------------------- SYMBOLS --------------------------

	.type		.nv.reservedSmem.offset0,@object
	.size		.nv.reservedSmem.offset0,0x4
